	.headerflags	@"EF_CUDA_TEXMODE_UNIFIED EF_CUDA_64BIT_ADDRESS EF_CUDA_ACCELERATORS EF_CUDA_SM90 EF_CUDA_VIRTUAL_SM(EF_CUDA_SM90)"
	.elftype	@"ET_EXEC"


//--------------------- .nv.info                  --------------------------
	.section	.nv.info,"",@"SHT_CUDA_INFO"
	.align	4


	//----- nvinfo : EIATTR_REGCOUNT
	.align		4
        /*0000*/ 	.byte	0x04, 0x2f
        /*0002*/ 	.short	(.L_1 - .L_0)
	.align		4
.L_0:
        /*0004*/ 	.word	index@(triton_poi_fused_convolution_9)
        /*0008*/ 	.word	0x00000018


	//----- nvinfo : EIATTR_MIN_STACK_SIZE
	.align		4
.L_1:
        /*000c*/ 	.byte	0x04, 0x12
        /*000e*/ 	.short	(.L_3 - .L_2)
	.align		4
.L_2:
        /*0010*/ 	.word	index@(triton_poi_fused_convolution_9)
        /*0014*/ 	.word	0x00000000


	//----- nvinfo : EIATTR_FRAME_SIZE
	.align		4
.L_3:
        /*0018*/ 	.byte	0x04, 0x11
        /*001a*/ 	.short	(.L_5 - .L_4)
	.align		4
.L_4:
        /*001c*/ 	.word	index@(triton_poi_fused_convolution_9)
        /*0020*/ 	.word	0x00000000


	//----- nvinfo : EIATTR_MIN_STACK_SIZE
	.align		4
.L_5:
        /*0024*/ 	.byte	0x04, 0x12
        /*0026*/ 	.short	(.L_7 - .L_6)
	.align		4
.L_6:
        /*0028*/ 	.word	index@(triton_poi_fused_convolution_9)
        /*002c*/ 	.word	0x00000000
.L_7:


//--------------------- .nv.info.triton_poi_fused_convolution_9 --------------------------
	.section	.nv.info.triton_poi_fused_convolution_9,"",@"SHT_CUDA_INFO"
	.sectionflags	@""
	.align	4


	//----- nvinfo : EIATTR_CUDA_API_VERSION
	.align		4
        /*0000*/ 	.byte	0x04, 0x37
        /*0002*/ 	.short	(.L_9 - .L_8)
.L_8:
        /*0004*/ 	.word	0x0000007c


	//----- nvinfo : EIATTR_KPARAM_INFO
	.align		4
.L_9:
        /*0008*/ 	.byte	0x04, 0x17
        /*000a*/ 	.short	(.L_11 - .L_10)
.L_10:
        /*000c*/ 	.word	0x00000000
        /*0010*/ 	.short	0x0003
        /*0012*/ 	.short	0x0014
        /*0014*/ 	.byte	0x00, 0xf0, 0x11, 0x00


	//----- nvinfo : EIATTR_KPARAM_INFO
	.align		4
.L_11:
        /*0018*/ 	.byte	0x04, 0x17
        /*001a*/ 	.short	(.L_13 - .L_12)
.L_12:
        /*001c*/ 	.word	0x00000000
        /*0020*/ 	.short	0x0002
        /*0022*/ 	.short	0x0010
        /*0024*/ 	.byte	0x00, 0xf0, 0x11, 0x00


	//----- nvinfo : EIATTR_KPARAM_INFO
	.align		4
.L_13:
        /*0028*/ 	.byte	0x04, 0x17
        /*002a*/ 	.short	(.L_15 - .L_14)
.L_14:
        /*002c*/ 	.word	0x00000000
        /*0030*/ 	.short	0x0001
        /*0032*/ 	.short	0x0008
        /*0034*/ 	.byte	0x00, 0xf4, 0x21, 0x00


	//----- nvinfo : EIATTR_KPARAM_INFO
	.align		4
.L_15:
        /*0038*/ 	.byte	0x04, 0x17
        /*003a*/ 	.short	(.L_17 - .L_16)
.L_16:
        /*003c*/ 	.word	0x00000000
        /*0040*/ 	.short	0x0000
        /*0042*/ 	.short	0x0000
        /*0044*/ 	.byte	0x00, 0xf4, 0x21, 0x00


	//----- nvinfo : EIATTR_SPARSE_MMA_MASK
	.align		4
.L_17:
        /*0048*/ 	.byte	0x03, 0x50
        /*004a*/ 	.short	0x0000


	//----- nvinfo : EIATTR_MAXREG_COUNT
	.align		4
        /*004c*/ 	.byte	0x03, 0x1b
        /*004e*/ 	.short	0x00ff


	//----- nvinfo : EIATTR_EXIT_INSTR_OFFSETS
	.align		4
        /*0050*/ 	.byte	0x04, 0x1c
        /*0052*/ 	.short	(.L_19 - .L_18)


	//   ....[0]....
.L_18:
        /*0054*/ 	.word	0x00000720


	//   ....[1]....
        /*0058*/ 	.word	0x00000770


	//----- nvinfo : EIATTR_REQNTID
	.align		4
.L_19:
        /*005c*/ 	.byte	0x04, 0x10
        /*005e*/ 	.short	(.L_21 - .L_20)
.L_20:
        /*0060*/ 	.word	0x00000080
        /*0064*/ 	.word	0x00000001
        /*0068*/ 	.word	0x00000001


	//----- nvinfo : EIATTR_CBANK_PARAM_SIZE
	.align		4
.L_21:
        /*006c*/ 	.byte	0x03, 0x19
        /*006e*/ 	.short	0x0018


	//----- nvinfo : EIATTR_PARAM_CBANK
	.align		4
        /*0070*/ 	.byte	0x04, 0x0a
        /*0072*/ 	.short	(.L_23 - .L_22)
	.align		4
.L_22:
        /*0074*/ 	.word	index@(.nv.constant0.triton_poi_fused_convolution_9)
        /*0078*/ 	.short	0x0210
        /*007a*/ 	.short	0x0018


	//----- nvinfo : EIATTR_SW_WAR
	.align		4
.L_23:
        /*007c*/ 	.byte	0x04, 0x36
        /*007e*/ 	.short	(.L_25 - .L_24)
.L_24:
        /*0080*/ 	.word	0x00000008
.L_25:


//--------------------- .nv.callgraph             --------------------------
	.section	.nv.callgraph,"",@"SHT_CUDA_CALLGRAPH"
	.align	4
	.sectionentsize	8
	.align		4
        /*0000*/ 	.word	0x00000000
	.align		4
        /*0004*/ 	.word	0xffffffff
	.align		4
        /*0008*/ 	.word	0x00000000
	.align		4
        /*000c*/ 	.word	0xfffffffe
	.align		4
        /*0010*/ 	.word	0x00000000
	.align		4
        /*0014*/ 	.word	0xfffffffd
	.align		4
        /*0018*/ 	.word	0x00000000
	.align		4
        /*001c*/ 	.word	0xfffffffc


//--------------------- .text.triton_poi_fused_convolution_9 --------------------------
	.section	.text.triton_poi_fused_convolution_9,"ax",@progbits
	.sectionflags	@"SHF_BARRIERS=1"
	.align	128
        .global         triton_poi_fused_convolution_9
        .type           triton_poi_fused_convolution_9,@function
        .size           triton_poi_fused_convolution_9,(.L_x_1 - triton_poi_fused_convolution_9)
        .other          triton_poi_fused_convolution_9,@"STO_CUDA_ENTRY STV_DEFAULT"
triton_poi_fused_convolution_9:
.text.triton_poi_fused_convolution_9:
[----:B------:R-:W0:Y:S02]  /*0000*/  LDC R1, c[0x0][0x28] ;  /* 0x00000a00ff017b82 */ /* 0x000e240000000800 */
[----:B------:R-:W1:Y:S01]  /*0010*/  S2R R2, SR_TID.X ;  /* 0x0000000000027919 */ /* 0x000e620000002100 */
[----:B------:R-:W2:Y:S01]  /*0020*/  LDC.64 R8, c[0x0][0x210] ;  /* 0x00008400ff087b82 */ /* 0x000ea20000000a00 */
[----:B------:R-:W-:Y:S01]  /*0030*/  ULDC.64 UR6, c[0x0][0x208] ;  /* 0x0000820000067ab9 */ /* 0x000fe20000000a00 */
[----:B------:R-:W3:Y:S01]  /*0040*/  S2R R3, SR_CTAID.Y ;  /* 0x0000000000037919 */ /* 0x000ee20000002600 */
[----:B------:R-:W4:Y:S01]  /*0050*/  S2R R13, SR_CTAID.X ;  /* 0x00000000000d7919 */ /* 0x000f220000002500 */
[----:B-1----:R-:W-:Y:S01]  /*0060*/  SHF.R.U32.HI R12, RZ, 0x3, R2 ;  /* 0x00000003ff0c7819 */ /* 0x002fe20000011602 */
[----:B---3--:R-:W-:-:S03]  /*0070*/  IMAD.SHL.U32 R3, R3, 0x20, RZ ;  /* 0x0000002003037824 */ /* 0x008fc600078e00ff */
[----:B------:R-:W-:-:S04]  /*0080*/  SGXT.U32 R12, R12, 0x4 ;  /* 0x000000040c0c781a */ /* 0x000fc80000000000 */
[----:B------:R-:W-:Y:S02]  /*0090*/  LOP3.LUT R4, R3, R12, RZ, 0xfc, !PT ;  /* 0x0000000c03047212 */ /* 0x000fe400078efcff */
[----:B------:R-:W-:-:S03]  /*00a0*/  LOP3.LUT R10, R3, 0x10, R12, 0xfe, !PT ;  /* 0x00000010030a7812 */ /* 0x000fc600078efe0c */
[----:B------:R-:W-:-:S04]  /*00b0*/  IMAD.HI R0, R4, 0x4ec4ec4f, RZ ;  /* 0x4ec4ec4f04007827 */ /* 0x000fc800078e02ff */
[----:B------:R-:W-:Y:S01]  /*00c0*/  IMAD.HI R6, R10, 0x4ec4ec4f, RZ ;  /* 0x4ec4ec4f0a067827 */ /* 0x000fe200078e02ff */
[----:B------:R-:W-:-:S04]  /*00d0*/  SHF.R.U32.HI R5, RZ, 0x1f, R0 ;  /* 0x0000001fff057819 */ /* 0x000fc80000011600 */
[----:B------:R-:W-:Y:S01]  /*00e0*/  LEA.HI.SX32 R7, R0, R5, 0x1d ;  /* 0x0000000500077211 */ /* 0x000fe200078feaff */
[----:B----4-:R-:W-:Y:S01]  /*00f0*/  IMAD.SHL.U32 R0, R13, 0x20, RZ ;  /* 0x000000200d007824 */ /* 0x010fe200078e00ff */
[----:B------:R-:W-:Y:S01]  /*0100*/  SHF.R.U32.HI R11, RZ, 0x1f, R6 ;  /* 0x0000001fff0b7819 */ /* 0x000fe20000011606 */
[----:B------:R-:W-:-:S03]  /*0110*/  IMAD.SHL.U32 R5, R2, 0x4, RZ ;  /* 0x0000000402057824 */ /* 0x000fc600078e00ff */
[----:B------:R-:W-:Y:S01]  /*0120*/  LEA.HI.SX32 R11, R6, R11, 0x1d ;  /* 0x0000000b060b7211 */ /* 0x000fe200078feaff */
[----:B------:R-:W-:Y:S01]  /*0130*/  IMAD R6, R7, -0x1a, R4 ;  /* 0xffffffe607067824 */ /* 0x000fe200078e0204 */
[----:B------:R-:W-:-:S03]  /*0140*/  LOP3.LUT R5, R0, 0x1c, R5, 0xf8, !PT ;  /* 0x0000001c00057812 */ /* 0x000fc600078ef805 */
[----:B------:R-:W-:Y:S01]  /*0150*/  IMAD R14, R11, -0x1a, R10 ;  /* 0xffffffe60b0e7824 */ /* 0x000fe200078e020a */
[----:B------:R-:W-:Y:S01]  /*0160*/  ISETP.GE.AND P0, PT, R5, 0x100, PT ;  /* 0x000001000500780c */ /* 0x000fe20003f06270 */
[--C-:B------:R-:W-:Y:S02]  /*0170*/  IMAD R6, R6, 0x100, R5.reuse ;  /* 0x0000010006067824 */ /* 0x100fe400078e0205 */
[----:B------:R-:W-:Y:S01]  /*0180*/  IMAD R14, R11, 0x68, R14 ;  /* 0x000000680b0e7824 */ /* 0x000fe200078e020e */
[----:B------:R-:W-:Y:S01]  /*0190*/  ISETP.LT.AND P1, PT, R4, 0x68, !P0 ;  /* 0x000000680400780c */ /* 0x000fe20004721270 */
[----:B------:R-:W-:Y:S01]  /*01a0*/  IMAD R15, R7, 0x6800, R6 ;  /* 0x00006800070f7824 */ /* 0x000fe200078e0206 */
[----:B------:R-:W-:Y:S01]  /*01b0*/  ISETP.LT.AND P0, PT, R10, 0x68, !P0 ;  /* 0x000000680a00780c */ /* 0x000fe20004701270 */
[----:B------:R-:W-:Y:S01]  /*01c0*/  IMAD.U32 R17, R14, 0x100, R5 ;  /* 0x000001000e117824 */ /* 0x000fe200078e0005 */
[----:B------:R-:W-:Y:S02]  /*01d0*/  CS2R R4, SRZ ;  /* 0x0000000000047805 */ /* 0x000fe4000001ff00 */
[----:B------:R-:W-:Y:S01]  /*01e0*/  CS2R R6, SRZ ;  /* 0x0000000000067805 */ /* 0x000fe2000001ff00 */
[----:B--2---:R-:W-:Y:S01]  /*01f0*/  IMAD.WIDE R14, R15, 0x4, R8 ;  /* 0x000000040f0e7825 */ /* 0x004fe200078e0208 */
[----:B------:R-:W-:-:S03]  /*0200*/  CS2R R10, SRZ ;  /* 0x00000000000a7805 */ /* 0x000fc6000001ff00 */
[----:B------:R-:W-:Y:S01]  /*0210*/  IMAD.WIDE R16, R17, 0x4, R8 ;  /* 0x0000000411107825 */ /* 0x000fe200078e0208 */
[----:B------:R-:W-:Y:S01]  /*0220*/  CS2R R8, SRZ ;  /* 0x0000000000087805 */ /* 0x000fe2000001ff00 */
[----:B------:R1:W2:Y:S05]  /*0230*/  @P1 LDG.E.EL.128 R4, desc[UR6][R14.64] ;  /* 0x000000060e041981 */ /* 0x0002aa000c2e1d00 */
[----:B------:R3:W4:Y:S01]  /*0240*/  @P0 LDG.E.EL.128 R8, desc[UR6][R16.64] ;  /* 0x0000000610080981 */ /* 0x000722000c2e1d00 */
[----:B------:R-:W5:Y:S01]  /*0250*/  S2UR UR5, SR_CgaCtaId ;  /* 0x00000000000579c3 */ /* 0x000f620000008800 */
[C---:B------:R-:W-:Y:S01]  /*0260*/  IMAD.SHL.U32 R13, R2.reuse, 0x80, RZ ;  /* 0x00000080020d7824 */ /* 0x040fe200078e00ff */
[----:B------:R-:W-:Y:S01]  /*0270*/  UMOV UR4, 0x400 ;  /* 0x0000040000047882 */ /* 0x000fe20000000000 */
[----:B------:R-:W-:-:S03]  /*0280*/  IMAD.SHL.U32 R18, R2, 0x2, RZ ;  /* 0x0000000202127824 */ /* 0x000fc600078e00ff */
[----:B------:R-:W-:-:S04]  /*0290*/  LOP3.LUT R13, R13, 0x380, RZ, 0xc0, !PT ;  /* 0x000003800d0d7812 */ /* 0x000fc800078ec0ff */
[C---:B-1----:R-:W-:Y:S02]  /*02a0*/  LOP3.LUT R14, R13.reuse, 0x20, RZ, 0xfc, !PT ;  /* 0x000000200d0e7812 */ /* 0x042fe400078efcff */
[C---:B------:R-:W-:Y:S02]  /*02b0*/  LOP3.LUT R19, R13.reuse, 0x40, RZ, 0xfc, !PT ;  /* 0x000000400d137812 */ /* 0x040fe400078efcff */
[C---:B------:R-:W-:Y:S02]  /*02c0*/  LOP3.LUT R12, R13.reuse, R12, RZ, 0xfc, !PT ;  /* 0x0000000c0d0c7212 */ /* 0x040fe400078efcff */
[----:B------:R-:W-:Y:S01]  /*02d0*/  LOP3.LUT R20, R13, 0x60, RZ, 0xfc, !PT ;  /* 0x000000600d147812 */ /* 0x000fe200078efcff */
[----:B-----5:R-:W-:-:S06]  /*02e0*/  UPRMT UR4, UR5, 0x654, UR4 ;  /* 0x0000065405047896 */ /* 0x020fcc0008000004 */
[----:B------:R-:W-:Y:S02]  /*02f0*/  LEA.HI R13, R13, UR4, RZ, 0x1e ;  /* 0x000000040d0d7c11 */ /* 0x000fe4000f8ff0ff */
[----:B------:R-:W-:Y:S02]  /*0300*/  LEA.HI R15, R14, UR4, RZ, 0x1e ;  /* 0x000000040e0f7c11 */ /* 0x000fe4000f8ff0ff */
[----:B------:R-:W-:Y:S01]  /*0310*/  LEA.HI R19, R19, UR4, RZ, 0x1e ;  /* 0x0000000413137c11 */ /* 0x000fe2000f8ff0ff */
[----:B------:R-:W-:Y:S01]  /*0320*/  IMAD R13, R12, 0x4, R13 ;  /* 0x000000040c0d7824 */ /* 0x000fe200078e020d */
[----:B---3--:R-:W-:Y:S01]  /*0330*/  LEA.HI R17, R20, UR4, RZ, 0x1e ;  /* 0x0000000414117c11 */ /* 0x008fe2000f8ff0ff */
[C---:B------:R-:W-:Y:S01]  /*0340*/  IMAD R20, R12.reuse, 0x4, R15 ;  /* 0x000000040c147824 */ /* 0x040fe200078e020f */
[----:B------:R-:W-:Y:S01]  /*0350*/  LOP3.LUT R14, R3, 0x1e, R18, 0xf8, !PT ;  /* 0x0000001e030e7812 */ /* 0x000fe200078ef812 */
[----:B------:R-:W-:Y:S01]  /*0360*/  IMAD R15, R12, 0x4, R19 ;  /* 0x000000040c0f7824 */ /* 0x000fe200078e0213 */
[----:B------:R-:W-:Y:S01]  /*0370*/  LOP3.LUT R3, R18, 0xfe, RZ, 0xc0, !PT ;  /* 0x000000fe12037812 */ /* 0x000fe200078ec0ff */
[----:B------:R-:W-:Y:S01]  /*0380*/  IMAD R16, R12, 0x4, R17 ;  /* 0x000000040c107824 */ /* 0x000fe200078e0211 */
[----:B------:R-:W-:-:S02]  /*0390*/  SHF.R.U32.HI R12, RZ, 0x1, R2 ;  /* 0x00000001ff0c7819 */ /* 0x000fc40000011602 */
[C---:B------:R-:W-:Y:S02]  /*03a0*/  LOP3.LUT R17, R3.reuse, 0x100, RZ, 0xfc, !PT ;  /* 0x0000010003117812 */ /* 0x040fe400078efcff */
[----:B------:R-:W-:Y:S02]  /*03b0*/  LOP3.LUT R18, R3, 0x200, RZ, 0xfc, !PT ;  /* 0x0000020003127812 */ /* 0x000fe400078efcff */
[----:B------:R-:W-:Y:S02]  /*03c0*/  SHF.R.U32.HI R17, RZ, 0x2, R17 ;  /* 0x00000002ff117819 */ /* 0x000fe40000011611 */
[----:B------:R-:W-:Y:S02]  /*03d0*/  SHF.R.U32.HI R18, RZ, 0x2, R18 ;  /* 0x00000002ff127819 */ /* 0x000fe40000011612 */
[----:B------:R-:W-:Y:S02]  /*03e0*/  LOP3.LUT R12, R12, 0x38, RZ, 0xc0, !PT ;  /* 0x000000380c0c7812 */ /* 0x000fe400078ec0ff */
[----:B------:R-:W-:-:S02]  /*03f0*/  LOP3.LUT R17, R17, 0x78, RZ, 0xc0, !PT ;  /* 0x0000007811117812 */ /* 0x000fc400078ec0ff */
[----:B------:R-:W-:Y:S01]  /*0400*/  LOP3.LUT R18, R18, 0xb8, RZ, 0xc0, !PT ;  /* 0x000000b812127812 */ /* 0x000fe200078ec0ff */
[----:B------:R-:W-:Y:S01]  /*0410*/  VIADD R12, R12, UR4 ;  /* 0x000000040c0c7c36 */ /* 0x000fe20008000000 */
[----:B------:R-:W-:-:S03]  /*0420*/  ISETP.GE.AND P0, PT, R14, 0x68, PT ;  /* 0x000000680e00780c */ /* 0x000fc60003f06270 */
[----:B------:R-:W-:Y:S02]  /*0430*/  VIADD R18, R18, UR4 ;  /* 0x0000000412127c36 */ /* 0x000fe40008000000 */
[----:B------:R-:W-:Y:S01]  /*0440*/  IMAD R12, R3, 0x4, R12 ;  /* 0x00000004030c7824 */ /* 0x000fe200078e020c */
[----:B--2---:R1:W-:Y:S04]  /*0450*/  STS [R13], R4 ;  /* 0x000000040d007388 */ /* 0x0043e80000000800 */
[----:B------:R-:W-:Y:S04]  /*0460*/  STS [R20+0x80], R5 ;  /* 0x0000800514007388 */ /* 0x000fe80000000800 */
[----:B------:R2:W-:Y:S01]  /*0470*/  STS [R15+0x100], R6 ;  /* 0x000100060f007388 */ /* 0x0005e20000000800 */
[----:B-1----:R-:W-:-:S03]  /*0480*/  VIADD R4, R17, UR4 ;  /* 0x0000000411047c36 */ /* 0x002fc60008000000 */
[----:B------:R-:W-:Y:S01]  /*0490*/  STS [R16+0x180], R7 ;  /* 0x0001800710007388 */ /* 0x000fe20000000800 */
[----:B------:R-:W-:-:S03]  /*04a0*/  IMAD.HI R17, R14, 0x4ec4ec4f, RZ ;  /* 0x4ec4ec4f0e117827 */ /* 0x000fc600078e02ff */
[----:B----4-:R-:W-:Y:S01]  /*04b0*/  STS [R13+0x40], R8 ;  /* 0x000040080d007388 */ /* 0x010fe20000000800 */
[----:B--2---:R-:W-:-:S03]  /*04c0*/  IMAD R6, R3, 0x4, R4 ;  /* 0x0000000403067824 */ /* 0x004fc600078e0204 */
[----:B------:R1:W-:Y:S01]  /*04d0*/  STS [R20+0xc0], R9 ;  /* 0x0000c00914007388 */ /* 0x0003e20000000800 */
[----:B------:R-:W-:Y:S01]  /*04e0*/  IMAD R4, R3, 0x4, R18 ;  /* 0x0000000403047824 */ /* 0x000fe200078e0212 */
[----:B------:R-:W-:Y:S02]  /*04f0*/  SHF.R.U32.HI R18, RZ, 0x4, R2 ;  /* 0x00000004ff127819 */ /* 0x000fe40000011602 */
[----:B------:R2:W-:Y:S01]  /*0500*/  STS [R15+0x140], R10 ;  /* 0x0001400a0f007388 */ /* 0x0005e20000000800 */
[----:B------:R-:W-:-:S03]  /*0510*/  SHF.R.U32.HI R2, RZ, 0x1f, R17 ;  /* 0x0000001fff027819 */ /* 0x000fc60000011611 */
[----:B------:R3:W-:Y:S01]  /*0520*/  STS [R16+0x1c0], R11 ;  /* 0x0001c00b10007388 */ /* 0x0007e20000000800 */
[----:B------:R-:W-:Y:S01]  /*0530*/  LEA.HI.SX32 R17, R17, R2, 0x1d ;  /* 0x0000000211117211 */ /* 0x000fe200078feaff */
[----:B-1----:R-:W3:Y:S01]  /*0540*/  LDC.64 R8, c[0x0][0x218] ;  /* 0x00008600ff087b82 */ /* 0x002ee20000000a00 */
[----:B------:R-:W-:-:S07]  /*0550*/  LOP3.LUT R2, R3, 0x300, RZ, 0xfc, !PT ;  /* 0x0000030003027812 */ /* 0x000fce00078efcff */
[----:B------:R-:W-:Y:S01]  /*0560*/  BAR.SYNC.DEFER_BLOCKING 0x0 ;  /* 0x0000000000007b1d */ /* 0x000fe20000010000 */
[----:B--2---:R-:W-:Y:S01]  /*0570*/  SGXT.U32 R15, R18, 0x3 ;  /* 0x00000003120f781a */ /* 0x004fe20000000000 */
[C---:B------:R-:W-:Y:S01]  /*0580*/  IMAD R14, R17.reuse, -0x1a, R14 ;  /* 0xffffffe6110e7824 */ /* 0x040fe200078e020e */
[----:B------:R-:W-:Y:S02]  /*0590*/  SHF.R.U32.HI R2, RZ, 0x2, R2 ;  /* 0x00000002ff027819 */ /* 0x000fe40000011602 */
[----:B------:R-:W-:Y:S01]  /*05a0*/  LOP3.LUT R15, R0, R15, RZ, 0xfc, !PT ;  /* 0x0000000f000f7212 */ /* 0x000fe200078efcff */
[----:B------:R-:W-:Y:S01]  /*05b0*/  IMAD R14, R17, 0x1a00, R14 ;  /* 0x00001a00110e7824 */ /* 0x000fe200078e020e */
[----:B------:R-:W-:Y:S02]  /*05c0*/  LOP3.LUT R2, R2, 0xf8, RZ, 0xc0, !PT ;  /* 0x000000f802027812 */ /* 0x000fe400078ec0ff */
[C---:B------:R-:W-:Y:S01]  /*05d0*/  LOP3.LUT R0, R15.reuse, 0x8, RZ, 0xfc, !PT ;  /* 0x000000080f007812 */ /* 0x040fe200078efcff */
[C---:B------:R-:W-:Y:S01]  /*05e0*/  IMAD R19, R15.reuse, 0x1a, R14 ;  /* 0x0000001a0f137824 */ /* 0x040fe200078e020e */
[----:B------:R-:W-:Y:S01]  /*05f0*/  ISETP.LT.AND P2, PT, R15, 0x100, !P0 ;  /* 0x000001000f00780c */ /* 0x000fe20004741270 */
[----:B------:R-:W-:Y:S01]  /*0600*/  VIADD R2, R2, UR4 ;  /* 0x0000000402027c36 */ /* 0x000fe20008000000 */
[----:B------:R-:W-:Y:S01]  /*0610*/  ISETP.LT.AND P1, PT, R0, 0x100, !P0 ;  /* 0x000001000000780c */ /* 0x000fe20004721270 */
[----:B------:R-:W-:Y:S01]  /*0620*/  VIADD R17, R19, 0xd0 ;  /* 0x000000d013117836 */ /* 0x000fe20000000000 */
[----:B------:R-:W-:Y:S01]  /*0630*/  LOP3.LUT R0, R15, 0x10, RZ, 0xfc, !PT ;  /* 0x000000100f007812 */ /* 0x000fe200078efcff */
[----:B------:R-:W-:Y:S01]  /*0640*/  VIADD R21, R19, 0x1a0 ;  /* 0x000001a013157836 */ /* 0x000fe20000000000 */
[----:B------:R-:W-:Y:S01]  /*0650*/  LOP3.LUT R15, R15, 0x18, RZ, 0xfc, !PT ;  /* 0x000000180f0f7812 */ /* 0x000fe200078efcff */
[----:B------:R-:W-:Y:S01]  /*0660*/  IMAD R2, R3, 0x4, R2 ;  /* 0x0000000403027824 */ /* 0x000fe200078e0202 */
[----:B------:R-:W-:-:S02]  /*0670*/  ISETP.LT.AND P3, PT, R0, 0x100, !P0 ;  /* 0x000001000000780c */ /* 0x000fc40004761270 */
[----:B------:R-:W-:Y:S01]  /*0680*/  ISETP.LT.AND P0, PT, R15, 0x100, !P0 ;  /* 0x000001000f00780c */ /* 0x000fe20004701270 */
[--C-:B---3--:R-:W-:Y:S01]  /*0690*/  IMAD.WIDE R10, R19, 0x4, R8.reuse ;  /* 0x00000004130a7825 */ /* 0x108fe200078e0208 */
[----:B------:R-:W1:Y:S03]  /*06a0*/  LDS.64 R12, [R12] ;  /* 0x000000000c0c7984 */ /* 0x000e660000000a00 */
[--C-:B------:R-:W-:Y:S01]  /*06b0*/  IMAD.WIDE R14, R17, 0x4, R8.reuse ;  /* 0x00000004110e7825 */ /* 0x100fe200078e0208 */
[----:B------:R-:W2:Y:S03]  /*06c0*/  LDS.64 R6, [R6+0x400] ;  /* 0x0004000006067984 */ /* 0x000ea60000000a00 */
[----:B------:R-:W-:Y:S01]  /*06d0*/  IMAD.WIDE R16, R21, 0x4, R8 ;  /* 0x0000000415107825 */ /* 0x000fe200078e0208 */
[----:B------:R-:W3:Y:S04]  /*06e0*/  LDS.64 R4, [R4+0x800] ;  /* 0x0008000004047984 */ /* 0x000ee80000000a00 */
[----:B-1----:R1:W-:Y:S04]  /*06f0*/  @P2 STG.E.64 desc[UR6][R10.64], R12 ;  /* 0x0000000c0a002986 */ /* 0x0023e8000c101b06 */
[----:B--2---:R1:W-:Y:S04]  /*0700*/  @P1 STG.E.64 desc[UR6][R14.64], R6 ;  /* 0x000000060e001986 */ /* 0x0043e8000c101b06 */
[----:B---3--:R1:W-:Y:S01]  /*0710*/  @P3 STG.E.64 desc[UR6][R16.64], R4 ;  /* 0x0000000410003986 */ /* 0x0083e2000c101b06 */
[----:B------:R-:W-:Y:S05]  /*0720*/  @!P0 EXIT ;  /* 0x000000000000894d */ /* 0x000fea0003800000 */
[----:B------:R-:W0:Y:S01]  /*0730*/  LDS.64 R2, [R2+0xc00] ;  /* 0x000c000002027984 */ /* 0x000e220000000a00 */
[----:B------:R-:W-:-:S04]  /*0740*/  VIADD R19, R19, 0x270 ;  /* 0x0000027013137836 */ /* 0x000fc80000000000 */
[----:B------:R-:W-:-:S05]  /*0750*/  IMAD.WIDE R8, R19, 0x4, R8 ;  /* 0x0000000413087825 */ /* 0x000fca00078e0208 */
[----:B0-----:R-:W-:Y:S01]  /*0760*/  STG.E.64 desc[UR6][R8.64], R2 ;  /* 0x0000000208007986 */ /* 0x001fe2000c101b06 */
[----:B------:R-:W-:Y:S05]  /*0770*/  EXIT ;  /* 0x000000000000794d */ /* 0x000fea0003800000 */
.L_x_0:
[----:B------:R-:W-:-:S00]  /*0780*/  BRA `(.L_x_0) ;  /* 0xfffffffc00fc7947 */ /* 0x000fc0000383ffff */
[----:B------:R-:W-:-:S00]  /*0790*/  NOP ;  /* 0x0000000000007918 */ /* 0x000fc00000000000 */
        /* <DEDUP_REMOVED lines=14> */
.L_x_1:


//--------------------- .nv.shared.triton_poi_fused_convolution_9 --------------------------
	.section	.nv.shared.triton_poi_fused_convolution_9,"aw",@nobits
	.sectionflags	@""
	.align	16
	.zero		1024


//--------------------- .nv.constant0.triton_poi_fused_convolution_9 --------------------------
	.section	.nv.constant0.triton_poi_fused_convolution_9,"a",@progbits
	.sectionflags	@""
	.align	4
.nv.constant0.triton_poi_fused_convolution_9:
	.zero		552
